//
// Generated by NVIDIA NVVM Compiler
//
// Compiler Build ID: CL-36424714
// Cuda compilation tools, release 13.0, V13.0.88
// Based on NVVM 20.0.0
//

.version 9.0
.target sm_100
.address_size 64

	// .globl	_Z12matMulKernelPfS_S_iii
.extern .shared .align 16 .b8 shMem[];

.visible .entry _Z12matMulKernelPfS_S_iii(
	.param .u64 .ptr .align 1 _Z12matMulKernelPfS_S_iii_param_0,
	.param .u64 .ptr .align 1 _Z12matMulKernelPfS_S_iii_param_1,
	.param .u64 .ptr .align 1 _Z12matMulKernelPfS_S_iii_param_2,
	.param .u32 _Z12matMulKernelPfS_S_iii_param_3,
	.param .u32 _Z12matMulKernelPfS_S_iii_param_4,
	.param .u32 _Z12matMulKernelPfS_S_iii_param_5
)
{
	.reg .pred 	%p<27>;
	.reg .b32 	%r<53>;
	.reg .b32 	%f<173>;
	.reg .b64 	%rd<55>;

	ld.param.u64 	%rd9, [_Z12matMulKernelPfS_S_iii_param_0];
	ld.param.u64 	%rd10, [_Z12matMulKernelPfS_S_iii_param_1];
	ld.param.u64 	%rd11, [_Z12matMulKernelPfS_S_iii_param_2];
	ld.param.u32 	%r16, [_Z12matMulKernelPfS_S_iii_param_3];
	ld.param.u32 	%r17, [_Z12matMulKernelPfS_S_iii_param_4];
	ld.param.u32 	%r18, [_Z12matMulKernelPfS_S_iii_param_5];
	cvta.to.global.u64 	%rd1, %rd11;
	mov.u32 	%r19, %ctaid.y;
	shl.b32 	%r1, %r19, 6;
	mov.u32 	%r20, %ctaid.x;
	shl.b32 	%r2, %r20, 6;
	mad.lo.s32 	%r21, %r18, %r1, %r2;
	cvt.u64.u32 	%rd2, %r21;
	mov.u32 	%r3, %tid.x;
	shr.u32 	%r4, %r3, 3;
	and.b32  	%r5, %r3, 63;
	setp.lt.s32 	%p1, %r17, 1;
	mov.f32 	%f165, 0f00000000;
	mov.f32 	%f166, %f165;
	mov.f32 	%f167, %f165;
	mov.f32 	%f168, %f165;
	mov.f32 	%f169, %f165;
	mov.f32 	%f170, %f165;
	mov.f32 	%f171, %f165;
	mov.f32 	%f172, %f165;
	@%p1 bra 	$L__BB0_3;
	mul.lo.s32 	%r23, %r17, %r1;
	shr.u32 	%r24, %r3, 6;
	and.b32  	%r25, %r3, 7;
	mad.lo.s32 	%r26, %r17, %r4, %r25;
	mad.lo.s32 	%r27, %r18, %r24, %r5;
	mul.wide.u32 	%rd12, %r23, 4;
	mul.wide.u32 	%rd13, %r26, 4;
	add.s64 	%rd14, %rd12, %rd13;
	cvta.to.global.u64 	%rd15, %rd9;
	add.s64 	%rd54, %rd15, %rd14;
	mul.wide.s32 	%rd16, %r27, 4;
	mul.wide.u32 	%rd17, %r2, 4;
	add.s64 	%rd18, %rd16, %rd17;
	cvta.to.global.u64 	%rd19, %rd10;
	add.s64 	%rd53, %rd19, %rd18;
	mov.b32 	%r52, 0;
	mov.f32 	%f165, 0f00000000;
$L__BB0_2:
	ld.global.f32 	%f27, [%rd54];
	mov.u32 	%r28, %tid.x;
	mov.u32 	%r29, shMem;
	shl.b32 	%r30, %r28, 2;
	add.s32 	%r31, %r29, %r30;
	st.shared.f32 	[%r31], %f27;
	ld.global.f32 	%f28, [%rd53];
	and.b32  	%r32, %r28, 960;
	or.b32  	%r33, %r32, %r5;
	shl.b32 	%r34, %r33, 2;
	add.s32 	%r35, %r29, 2048;
	add.s32 	%r36, %r35, %r34;
	st.shared.f32 	[%r36], %f28;
	bar.sync 	0;
	shl.b32 	%r37, %r5, 2;
	add.s32 	%r38, %r35, %r37;
	ld.shared.f32 	%f29, [%r38];
	and.b32  	%r39, %r30, 3840;
	add.s32 	%r40, %r29, %r39;
	ld.shared.v4.f32 	{%f30, %f31, %f32, %f33}, [%r40];
	fma.rn.f32 	%f34, %f29, %f30, %f172;
	ld.shared.v4.f32 	{%f35, %f36, %f37, %f38}, [%r40+32];
	fma.rn.f32 	%f39, %f29, %f35, %f171;
	ld.shared.v4.f32 	{%f40, %f41, %f42, %f43}, [%r40+64];
	fma.rn.f32 	%f44, %f29, %f40, %f170;
	ld.shared.v4.f32 	{%f45, %f46, %f47, %f48}, [%r40+96];
	fma.rn.f32 	%f49, %f29, %f45, %f169;
	ld.shared.v4.f32 	{%f50, %f51, %f52, %f53}, [%r40+128];
	fma.rn.f32 	%f54, %f29, %f50, %f168;
	ld.shared.v4.f32 	{%f55, %f56, %f57, %f58}, [%r40+160];
	fma.rn.f32 	%f59, %f29, %f55, %f167;
	ld.shared.v4.f32 	{%f60, %f61, %f62, %f63}, [%r40+192];
	fma.rn.f32 	%f64, %f29, %f60, %f166;
	ld.shared.v4.f32 	{%f65, %f66, %f67, %f68}, [%r40+224];
	fma.rn.f32 	%f69, %f29, %f65, %f165;
	ld.shared.f32 	%f70, [%r38+256];
	fma.rn.f32 	%f71, %f70, %f31, %f34;
	fma.rn.f32 	%f72, %f70, %f36, %f39;
	fma.rn.f32 	%f73, %f70, %f41, %f44;
	fma.rn.f32 	%f74, %f70, %f46, %f49;
	fma.rn.f32 	%f75, %f70, %f51, %f54;
	fma.rn.f32 	%f76, %f70, %f56, %f59;
	fma.rn.f32 	%f77, %f70, %f61, %f64;
	fma.rn.f32 	%f78, %f70, %f66, %f69;
	ld.shared.f32 	%f79, [%r38+512];
	fma.rn.f32 	%f80, %f79, %f32, %f71;
	fma.rn.f32 	%f81, %f79, %f37, %f72;
	fma.rn.f32 	%f82, %f79, %f42, %f73;
	fma.rn.f32 	%f83, %f79, %f47, %f74;
	fma.rn.f32 	%f84, %f79, %f52, %f75;
	fma.rn.f32 	%f85, %f79, %f57, %f76;
	fma.rn.f32 	%f86, %f79, %f62, %f77;
	fma.rn.f32 	%f87, %f79, %f67, %f78;
	ld.shared.f32 	%f88, [%r38+768];
	fma.rn.f32 	%f89, %f88, %f33, %f80;
	fma.rn.f32 	%f90, %f88, %f38, %f81;
	fma.rn.f32 	%f91, %f88, %f43, %f82;
	fma.rn.f32 	%f92, %f88, %f48, %f83;
	fma.rn.f32 	%f93, %f88, %f53, %f84;
	fma.rn.f32 	%f94, %f88, %f58, %f85;
	fma.rn.f32 	%f95, %f88, %f63, %f86;
	fma.rn.f32 	%f96, %f88, %f68, %f87;
	ld.shared.f32 	%f97, [%r38+1024];
	ld.shared.v4.f32 	{%f98, %f99, %f100, %f101}, [%r40+16];
	fma.rn.f32 	%f102, %f97, %f98, %f89;
	ld.shared.v4.f32 	{%f103, %f104, %f105, %f106}, [%r40+48];
	fma.rn.f32 	%f107, %f97, %f103, %f90;
	ld.shared.v4.f32 	{%f108, %f109, %f110, %f111}, [%r40+80];
	fma.rn.f32 	%f112, %f97, %f108, %f91;
	ld.shared.v4.f32 	{%f113, %f114, %f115, %f116}, [%r40+112];
	fma.rn.f32 	%f117, %f97, %f113, %f92;
	ld.shared.v4.f32 	{%f118, %f119, %f120, %f121}, [%r40+144];
	fma.rn.f32 	%f122, %f97, %f118, %f93;
	ld.shared.v4.f32 	{%f123, %f124, %f125, %f126}, [%r40+176];
	fma.rn.f32 	%f127, %f97, %f123, %f94;
	ld.shared.v4.f32 	{%f128, %f129, %f130, %f131}, [%r40+208];
	fma.rn.f32 	%f132, %f97, %f128, %f95;
	ld.shared.v4.f32 	{%f133, %f134, %f135, %f136}, [%r40+240];
	fma.rn.f32 	%f137, %f97, %f133, %f96;
	ld.shared.f32 	%f138, [%r38+1280];
	fma.rn.f32 	%f139, %f138, %f99, %f102;
	fma.rn.f32 	%f140, %f138, %f104, %f107;
	fma.rn.f32 	%f141, %f138, %f109, %f112;
	fma.rn.f32 	%f142, %f138, %f114, %f117;
	fma.rn.f32 	%f143, %f138, %f119, %f122;
	fma.rn.f32 	%f144, %f138, %f124, %f127;
	fma.rn.f32 	%f145, %f138, %f129, %f132;
	fma.rn.f32 	%f146, %f138, %f134, %f137;
	ld.shared.f32 	%f147, [%r38+1536];
	fma.rn.f32 	%f148, %f147, %f100, %f139;
	fma.rn.f32 	%f149, %f147, %f105, %f140;
	fma.rn.f32 	%f150, %f147, %f110, %f141;
	fma.rn.f32 	%f151, %f147, %f115, %f142;
	fma.rn.f32 	%f152, %f147, %f120, %f143;
	fma.rn.f32 	%f153, %f147, %f125, %f144;
	fma.rn.f32 	%f154, %f147, %f130, %f145;
	fma.rn.f32 	%f155, %f147, %f135, %f146;
	ld.shared.f32 	%f156, [%r38+1792];
	fma.rn.f32 	%f172, %f156, %f101, %f148;
	fma.rn.f32 	%f171, %f156, %f106, %f149;
	fma.rn.f32 	%f170, %f156, %f111, %f150;
	fma.rn.f32 	%f169, %f156, %f116, %f151;
	fma.rn.f32 	%f168, %f156, %f121, %f152;
	fma.rn.f32 	%f167, %f156, %f126, %f153;
	fma.rn.f32 	%f166, %f156, %f131, %f154;
	fma.rn.f32 	%f165, %f156, %f136, %f155;
	bar.sync 	0;
	add.s32 	%r52, %r52, 8;
	add.s64 	%rd54, %rd54, 32;
	shl.b32 	%r41, %r18, 3;
	mul.wide.s32 	%rd20, %r41, 4;
	add.s64 	%rd53, %rd53, %rd20;
	setp.lt.s32 	%p2, %r52, %r17;
	@%p2 bra 	$L__BB0_2;
$L__BB0_3:
	mov.u32 	%r42, %tid.x;
	shr.u32 	%r43, %r42, 3;
	and.b32  	%r6, %r43, 120;
	setp.lt.s32 	%p3, %r5, %r18;
	setp.lt.s32 	%p4, %r6, %r16;
	and.pred  	%p5, %p3, %p4;
	@%p5 bra 	$L__BB0_4;
	bra.uni 	$L__BB0_5;
$L__BB0_4:
	mad.lo.s32 	%r44, %r6, %r18, %r5;
	cvt.u64.u32 	%rd21, %r44;
	add.s64 	%rd22, %rd21, %rd2;
	shl.b64 	%rd23, %rd22, 2;
	add.s64 	%rd24, %rd1, %rd23;
	st.global.f32 	[%rd24], %f172;
$L__BB0_5:
	setp.ge.s32 	%p6, %r5, %r18;
	add.s32 	%r9, %r6, 1;
	setp.ge.s32 	%p7, %r9, %r16;
	or.pred  	%p8, %p6, %p7;
	@%p8 bra 	$L__BB0_7;
	mad.lo.s32 	%r45, %r9, %r18, %r5;
	cvt.u64.u32 	%rd25, %r45;
	add.s64 	%rd26, %rd25, %rd2;
	shl.b64 	%rd27, %rd26, 2;
	add.s64 	%rd28, %rd1, %rd27;
	st.global.f32 	[%rd28], %f171;
$L__BB0_7:
	setp.ge.s32 	%p9, %r5, %r18;
	add.s32 	%r10, %r6, 2;
	setp.ge.s32 	%p10, %r10, %r16;
	or.pred  	%p11, %p9, %p10;
	@%p11 bra 	$L__BB0_9;
	mad.lo.s32 	%r46, %r10, %r18, %r5;
	cvt.u64.u32 	%rd29, %r46;
	add.s64 	%rd30, %rd29, %rd2;
	shl.b64 	%rd31, %rd30, 2;
	add.s64 	%rd32, %rd1, %rd31;
	st.global.f32 	[%rd32], %f170;
$L__BB0_9:
	setp.ge.s32 	%p12, %r5, %r18;
	add.s32 	%r11, %r6, 3;
	setp.ge.s32 	%p13, %r11, %r16;
	or.pred  	%p14, %p12, %p13;
	@%p14 bra 	$L__BB0_11;
	mad.lo.s32 	%r47, %r11, %r18, %r5;
	cvt.u64.u32 	%rd33, %r47;
	add.s64 	%rd34, %rd33, %rd2;
	shl.b64 	%rd35, %rd34, 2;
	add.s64 	%rd36, %rd1, %rd35;
	st.global.f32 	[%rd36], %f169;
$L__BB0_11:
	setp.ge.s32 	%p15, %r5, %r18;
	add.s32 	%r12, %r6, 4;
	setp.ge.s32 	%p16, %r12, %r16;
	or.pred  	%p17, %p15, %p16;
	@%p17 bra 	$L__BB0_13;
	mad.lo.s32 	%r48, %r12, %r18, %r5;
	cvt.u64.u32 	%rd37, %r48;
	add.s64 	%rd38, %rd37, %rd2;
	shl.b64 	%rd39, %rd38, 2;
	add.s64 	%rd40, %rd1, %rd39;
	st.global.f32 	[%rd40], %f168;
$L__BB0_13:
	setp.ge.s32 	%p18, %r5, %r18;
	add.s32 	%r13, %r6, 5;
	setp.ge.s32 	%p19, %r13, %r16;
	or.pred  	%p20, %p18, %p19;
	@%p20 bra 	$L__BB0_15;
	mad.lo.s32 	%r49, %r13, %r18, %r5;
	cvt.u64.u32 	%rd41, %r49;
	add.s64 	%rd42, %rd41, %rd2;
	shl.b64 	%rd43, %rd42, 2;
	add.s64 	%rd44, %rd1, %rd43;
	st.global.f32 	[%rd44], %f167;
$L__BB0_15:
	setp.ge.s32 	%p21, %r5, %r18;
	add.s32 	%r14, %r6, 6;
	setp.ge.s32 	%p22, %r14, %r16;
	or.pred  	%p23, %p21, %p22;
	@%p23 bra 	$L__BB0_17;
	mad.lo.s32 	%r50, %r14, %r18, %r5;
	cvt.u64.u32 	%rd45, %r50;
	add.s64 	%rd46, %rd45, %rd2;
	shl.b64 	%rd47, %rd46, 2;
	add.s64 	%rd48, %rd1, %rd47;
	st.global.f32 	[%rd48], %f166;
$L__BB0_17:
	setp.ge.s32 	%p24, %r5, %r18;
	add.s32 	%r15, %r6, 7;
	setp.ge.s32 	%p25, %r15, %r16;
	or.pred  	%p26, %p24, %p25;
	@%p26 bra 	$L__BB0_19;
	mad.lo.s32 	%r51, %r15, %r18, %r5;
	cvt.u64.u32 	%rd49, %r51;
	add.s64 	%rd50, %rd49, %rd2;
	shl.b64 	%rd51, %rd50, 2;
	add.s64 	%rd52, %rd1, %rd51;
	st.global.f32 	[%rd52], %f165;
$L__BB0_19:
	ret;

}


// ===== COMPILED SASS (sm_100) =====

	.target	sm_100

	.elftype	@"ET_EXEC"


//--------------------- .note.nv.tkinfo           --------------------------
	.section	.note.nv.tkinfo,"",@"SHT_NOTE"
	.sectionflags	@"SHF_NOTE_NV_TKINFO"
	.tkinfo
        /*0018*/ 	.word	0x00000002
        /*0030*/ 	.string	""
        /*0030*/ 	.string	"ptxas"
        /*0030*/ 	.string	"Cuda compilation tools, release 13.0, V13.0.88"
        /*0030*/ 	.string	"Build cuda_13.0.r13.0/compiler.36424714_0"
        /*0030*/ 	.string	"-arch sm_100 -m 64 "



//--------------------- .note.nv.cuinfo           --------------------------
	.section	.note.nv.cuinfo,"",@"SHT_NOTE"
	.sectionflags	@"SHF_NOTE_NV_CUINFO"
        /*0018*/ 	.short	0x0002
        /*001a*/ 	.short	0x0064
        /*001c*/ 	.short	0x0082
	.zero		2


//--------------------- .nv.info                  --------------------------
	.section	.nv.info,"",@"SHT_CUDA_INFO"
	.align	4


	//----- nvinfo : EIATTR_REGCOUNT
	.align		4
        /*0000*/ 	.byte	0x04, 0x2f
        /*0002*/ 	.short	(.L_1 - .L_0)
	.align		4
.L_0:
        /*0004*/ 	.word	index@(_Z12matMulKernelPfS_S_iii)
        /*0008*/ 	.word	0x00000034


	//----- nvinfo : EIATTR_FRAME_SIZE
	.align		4
.L_1:
        /*000c*/ 	.byte	0x04, 0x11
        /*000e*/ 	.short	(.L_3 - .L_2)
	.align		4
.L_2:
        /*0010*/ 	.word	index@(_Z12matMulKernelPfS_S_iii)
        /*0014*/ 	.word	0x00000000


	//----- nvinfo : EIATTR_MIN_STACK_SIZE
	.align		4
.L_3:
        /*0018*/ 	.byte	0x04, 0x12
        /*001a*/ 	.short	(.L_5 - .L_4)
	.align		4
.L_4:
        /*001c*/ 	.word	index@(_Z12matMulKernelPfS_S_iii)
        /*0020*/ 	.word	0x00000000
.L_5:


//--------------------- .nv.compat                --------------------------
	.section	.nv.compat,"",@"SHT_CUDA_COMPAT_INFO"
	.align	4
        /*0000*/ 	.byte	0x02, 0x09, 0x00, 0x00, 0x02, 0x02, 0x01, 0x00, 0x02, 0x05, 0x05, 0x00, 0x03, 0x07, 0x01, 0x01
        /*0010*/ 	.byte	0x02, 0x03, 0x00, 0x00, 0x02, 0x06, 0x01, 0x00, 0x04, 0x0b, 0x08, 0x00, 0x09, 0x00, 0x00, 0x00
        /*0020*/ 	.byte	0x00, 0x00, 0x00, 0x00


//--------------------- .nv.info._Z12matMulKernelPfS_S_iii --------------------------
	.section	.nv.info._Z12matMulKernelPfS_S_iii,"",@"SHT_CUDA_INFO"
	.sectionflags	@""
	.align	4


	//----- nvinfo : EIATTR_CUDA_API_VERSION
	.align		4
        /*0000*/ 	.byte	0x04, 0x37
        /*0002*/ 	.short	(.L_7 - .L_6)
.L_6:
        /*0004*/ 	.word	0x00000082


	//----- nvinfo : EIATTR_KPARAM_INFO
	.align		4
.L_7:
        /*0008*/ 	.byte	0x04, 0x17
        /*000a*/ 	.short	(.L_9 - .L_8)
.L_8:
        /*000c*/ 	.word	0x00000000
        /*0010*/ 	.short	0x0005
        /*0012*/ 	.short	0x0020
        /*0014*/ 	.byte	0x00, 0xf0, 0x11, 0x00


	//----- nvinfo : EIATTR_KPARAM_INFO
	.align		4
.L_9:
        /*0018*/ 	.byte	0x04, 0x17
        /*001a*/ 	.short	(.L_11 - .L_10)
.L_10:
        /*001c*/ 	.word	0x00000000
        /*0020*/ 	.short	0x0004
        /*0022*/ 	.short	0x001c
        /*0024*/ 	.byte	0x00, 0xf0, 0x11, 0x00


	//----- nvinfo : EIATTR_KPARAM_INFO
	.align		4
.L_11:
        /*0028*/ 	.byte	0x04, 0x17
        /*002a*/ 	.short	(.L_13 - .L_12)
.L_12:
        /*002c*/ 	.word	0x00000000
        /*0030*/ 	.short	0x0003
        /*0032*/ 	.short	0x0018
        /*0034*/ 	.byte	0x00, 0xf0, 0x11, 0x00


	//----- nvinfo : EIATTR_KPARAM_INFO
	.align		4
.L_13:
        /*0038*/ 	.byte	0x04, 0x17
        /*003a*/ 	.short	(.L_15 - .L_14)
.L_14:
        /*003c*/ 	.word	0x00000000
        /*0040*/ 	.short	0x0002
        /*0042*/ 	.short	0x0010
        /*0044*/ 	.byte	0x00, 0xf5, 0x21, 0x00


	//----- nvinfo : EIATTR_KPARAM_INFO
	.align		4
.L_15:
        /*0048*/ 	.byte	0x04, 0x17
        /*004a*/ 	.short	(.L_17 - .L_16)
.L_16:
        /*004c*/ 	.word	0x00000000
        /*0050*/ 	.short	0x0001
        /*0052*/ 	.short	0x0008
        /*0054*/ 	.byte	0x00, 0xf5, 0x21, 0x00


	//----- nvinfo : EIATTR_KPARAM_INFO
	.align		4
.L_17:
        /*0058*/ 	.byte	0x04, 0x17
        /*005a*/ 	.short	(.L_19 - .L_18)
.L_18:
        /*005c*/ 	.word	0x00000000
        /*0060*/ 	.short	0x0000
        /*0062*/ 	.short	0x0000
        /*0064*/ 	.byte	0x00, 0xf5, 0x21, 0x00


	//----- nvinfo : EIATTR_SPARSE_MMA_MASK
	.align		4
.L_19:
        /*0068*/ 	.byte	0x03, 0x50
        /*006a*/ 	.short	0x0000


	//----- nvinfo : EIATTR_MAXREG_COUNT
	.align		4
        /*006c*/ 	.byte	0x03, 0x1b
        /*006e*/ 	.short	0x00ff


	//----- nvinfo : EIATTR_NUM_BARRIERS
	.align		4
        /*0070*/ 	.byte	0x02, 0x4c
        /*0072*/ 	.byte	0x01
	.zero		1


	//----- nvinfo : EIATTR_MERCURY_ISA_VERSION
	.align		4
        /*0074*/ 	.byte	0x03, 0x5f
        /*0076*/ 	.short	0x0101


	//----- nvinfo : EIATTR_VRC_CTA_INIT_COUNT
	.align		4
        /*0078*/ 	.byte	0x02, 0x4a
	.zero		1
	.zero		1


	//----- nvinfo : EIATTR_EXIT_INSTR_OFFSETS
	.align		4
        /*007c*/ 	.byte	0x04, 0x1c
        /*007e*/ 	.short	(.L_21 - .L_20)


	//   ....[0]....
.L_20:
        /*0080*/ 	.word	0x00000e20


	//   ....[1]....
        /*0084*/ 	.word	0x00000ea0


	//----- nvinfo : EIATTR_CBANK_PARAM_SIZE
	.align		4
.L_21:
        /*0088*/ 	.byte	0x03, 0x19
        /*008a*/ 	.short	0x0024


	//----- nvinfo : EIATTR_PARAM_CBANK
	.align		4
        /*008c*/ 	.byte	0x04, 0x0a
        /*008e*/ 	.short	(.L_23 - .L_22)
	.align		4
.L_22:
        /*0090*/ 	.word	index@(.nv.constant0._Z12matMulKernelPfS_S_iii)
        /*0094*/ 	.short	0x0380
        /*0096*/ 	.short	0x0024


	//----- nvinfo : EIATTR_SW_WAR
	.align		4
.L_23:
        /*0098*/ 	.byte	0x04, 0x36
        /*009a*/ 	.short	(.L_25 - .L_24)
.L_24:
        /*009c*/ 	.word	0x00000008
.L_25:


//--------------------- .nv.callgraph             --------------------------
	.section	.nv.callgraph,"",@"SHT_CUDA_CALLGRAPH"
	.align	4
	.sectionentsize	8
	.align		4
        /*0000*/ 	.word	0x00000000
	.align		4
        /*0004*/ 	.word	0xffffffff
	.align		4
        /*0008*/ 	.word	0x00000000
	.align		4
        /*000c*/ 	.word	0xfffffffe
	.align		4
        /*0010*/ 	.word	0x00000000
	.align		4
        /*0014*/ 	.word	0xfffffffd
	.align		4
        /*0018*/ 	.word	0x00000000
	.align		4
        /*001c*/ 	.word	0xfffffffc


//--------------------- .text._Z12matMulKernelPfS_S_iii --------------------------
	.section	.text._Z12matMulKernelPfS_S_iii,"ax",@progbits
	.align	128
        .global         _Z12matMulKernelPfS_S_iii
        .type           _Z12matMulKernelPfS_S_iii,@function
        .size           _Z12matMulKernelPfS_S_iii,(.L_x_3 - _Z12matMulKernelPfS_S_iii)
        .other          _Z12matMulKernelPfS_S_iii,@"STO_CUDA_ENTRY STV_DEFAULT"
_Z12matMulKernelPfS_S_iii:
.text._Z12matMulKernelPfS_S_iii:
[----:B------:R-:W-:Y:S01]  /*0000*/  LDC R1, c[0x0][0x37c] ;  /* 0x0000df00ff017b82 */ /* 0x000fe20000000800 */
[----:B------:R-:W0:Y:S07]  /*0010*/  S2R R5, SR_CTAID.X ;  /* 0x0000000000057919 */ /* 0x000e2e0000002500 */
[----:B------:R-:W1:Y:S01]  /*0020*/  LDC R0, c[0x0][0x39c] ;  /* 0x0000e700ff007b82 */ /* 0x000e620000000800 */
[----:B------:R-:W2:Y:S01]  /*0030*/  LDCU.64 UR8, c[0x0][0x358] ;  /* 0x00006b00ff0877ac */ /* 0x000ea20008000a00 */
[----:B------:R-:W-:Y:S01]  /*0040*/  HFMA2 R49, -RZ, RZ, 0, 0 ;  /* 0x00000000ff317431 */ /* 0x000fe200000001ff */
[----:B------:R-:W3:Y:S01]  /*0050*/  S2R R41, SR_TID.X ;  /* 0x0000000000297919 */ /* 0x000ee20000002100 */
[----:B------:R-:W-:Y:S01]  /*0060*/  HFMA2 R19, -RZ, RZ, 0, 0 ;  /* 0x00000000ff137431 */ /* 0x000fe200000001ff */
[----:B------:R-:W-:Y:S01]  /*0070*/  MOV R17, RZ ;  /* 0x000000ff00117202 */ /* 0x000fe20000000f00 */
[----:B------:R-:W-:Y:S01]  /*0080*/  HFMA2 R21, -RZ, RZ, 0, 0 ;  /* 0x00000000ff157431 */ /* 0x000fe200000001ff */
[----:B------:R-:W-:Y:S01]  /*0090*/  MOV R15, RZ ;  /* 0x000000ff000f7202 */ /* 0x000fe20000000f00 */
[----:B------:R-:W4:Y:S01]  /*00a0*/  S2UR UR4, SR_CTAID.Y ;  /* 0x00000000000479c3 */ /* 0x000f220000002600 */
[----:B------:R-:W-:Y:S01]  /*00b0*/  HFMA2 R27, -RZ, RZ, 0, 0 ;  /* 0x00000000ff1b7431 */ /* 0x000fe200000001ff */
[----:B------:R-:W-:-:S02]  /*00c0*/  MOV R25, RZ ;  /* 0x000000ff00197202 */ /* 0x000fc40000000f00 */
[----:B------:R-:W-:-:S04]  /*00d0*/  MOV R23, RZ ;  /* 0x000000ff00177202 */ /* 0x000fc80000000f00 */
[----:B------:R-:W5:Y:S01]  /*00e0*/  LDC R2, c[0x0][0x3a0] ;  /* 0x0000e800ff027b82 */ /* 0x000f620000000800 */
[----:B-1----:R-:W-:Y:S02]  /*00f0*/  ISETP.GE.AND P0, PT, R0, 0x1, PT ;  /* 0x000000010000780c */ /* 0x002fe40003f06270 */
[----:B0-----:R-:W-:Y:S01]  /*0100*/  SHF.L.U32 R5, R5, 0x6, RZ ;  /* 0x0000000605057819 */ /* 0x001fe200000006ff */
[----:B----4-:R-:W-:Y:S01]  /*0110*/  USHF.L.U32 UR4, UR4, 0x6, URZ ;  /* 0x0000000604047899 */ /* 0x010fe200080006ff */
[----:B---3--:R-:W-:Y:S02]  /*0120*/  SHF.R.U32.HI R3, RZ, 0x3, R41 ;  /* 0x00000003ff037819 */ /* 0x008fe40000011629 */
[----:B------:R-:W-:-:S03]  /*0130*/  LOP3.LUT R43, R41, 0x3f, RZ, 0xc0, !PT ;  /* 0x0000003f292b7812 */ /* 0x000fc600078ec0ff */
[----:B-----5:R-:W-:-:S04]  /*0140*/  IMAD R42, R2, UR4, R5 ;  /* 0x00000004022a7c24 */ /* 0x020fc8000f8e0205 */
[----:B--2---:R-:W-:Y:S05]  /*0150*/  @!P0 BRA `(.L_x_0) ;  /* 0x0000000800008947 */ /* 0x004fea0003800000 */
[----:B------:R-:W-:Y:S01]  /*0160*/  LOP3.LUT R4, R41, 0x7, RZ, 0xc0, !PT ;  /* 0x0000000729047812 */ /* 0x000fe200078ec0ff */
[----:B------:R-:W0:Y:S01]  /*0170*/  LDCU.128 UR12, c[0x0][0x380] ;  /* 0x00007000ff0c77ac */ /* 0x000e220008000c00 */
[----:B------:R-:W-:Y:S01]  /*0180*/  SHF.R.U32.HI R8, RZ, 0x6, R41 ;  /* 0x00000006ff087819 */ /* 0x000fe20000011629 */
[----:B------:R-:W-:Y:S02]  /*0190*/  IMAD.MOV.U32 R49, RZ, RZ, RZ ;  /* 0x000000ffff317224 */ /* 0x000fe400078e00ff */
[----:B------:R-:W-:Y:S02]  /*01a0*/  IMAD R3, R3, R0, R4 ;  /* 0x0000000003037224 */ /* 0x000fe400078e0204 */
[----:B------:R-:W-:-:S04]  /*01b0*/  IMAD.WIDE.U32 R4, R5, 0x4, RZ ;  /* 0x0000000405047825 */ /* 0x000fc800078e00ff */
[----:B------:R-:W-:-:S04]  /*01c0*/  IMAD.WIDE.U32 R6, R3, 0x4, RZ ;  /* 0x0000000403067825 */ /* 0x000fc800078e00ff */
[----:B------:R-:W-:Y:S02]  /*01d0*/  IMAD R9, R8, R2, R43 ;  /* 0x0000000208097224 */ /* 0x000fe400078e022b */
[----:B------:R-:W-:Y:S01]  /*01e0*/  IMAD R3, R0, UR4, RZ ;  /* 0x0000000400037c24 */ /* 0x000fe2000f8e02ff */
[----:B------:R-:W-:Y:S01]  /*01f0*/  UMOV UR4, URZ ;  /* 0x000000ff00047c82 */ /* 0x000fe20008000000 */
[----:B------:R-:W-:-:S04]  /*0200*/  IMAD.WIDE R4, R9, 0x4, R4 ;  /* 0x0000000409047825 */ /* 0x000fc800078e0204 */
[----:B------:R-:W-:Y:S01]  /*0210*/  IMAD.WIDE.U32 R6, R3, 0x4, R6 ;  /* 0x0000000403067825 */ /* 0x000fe200078e0006 */
[----:B0-----:R-:W-:Y:S02]  /*0220*/  IADD3 R46, P1, PT, R4, UR14, RZ ;  /* 0x0000000e042e7c10 */ /* 0x001fe4000ff3e0ff */
[----:B------:R-:W-:Y:S02]  /*0230*/  IADD3 R40, P0, PT, R6, UR12, RZ ;  /* 0x0000000c06287c10 */ /* 0x000fe4000ff1e0ff */
[----:B------:R-:W-:Y:S02]  /*0240*/  IADD3.X R47, PT, PT, R5, UR15, RZ, P1, !PT ;  /* 0x0000000f052f7c10 */ /* 0x000fe40008ffe4ff */
[----:B------:R-:W-:-:S09]  /*0250*/  IADD3.X R3, PT, PT, R7, UR13, RZ, P0, !PT ;  /* 0x0000000d07037c10 */ /* 0x000fd200087fe4ff */
.L_x_1:
[----:B------:R-:W-:Y:S01]  /*0260*/  MOV R4, R40 ;  /* 0x0000002800047202 */ /* 0x000fe20000000f00 */
[----:B------:R-:W2:Y:S01]  /*0270*/  LDG.E R6, desc[UR8][R46.64] ;  /* 0x000000082e067981 */ /* 0x000ea2000c1e1900 */
[----:B------:R-:W-:-:S05]  /*0280*/  MOV R5, R3 ;  /* 0x0000000300057202 */ /* 0x000fca0000000f00 */
[----:B------:R-:W3:Y:S01]  /*0290*/  LDG.E R4, desc[UR8][R4.64] ;  /* 0x0000000804047981 */ /* 0x000ee2000c1e1900 */
[----:B------:R-:W0:Y:S01]  /*02a0*/  S2UR UR6, SR_CgaCtaId ;  /* 0x00000000000679c3 */ /* 0x000e220000008800 */
[----:B------:R-:W-:Y:S01]  /*02b0*/  UMOV UR5, 0x400 ;  /* 0x0000040000057882 */ /* 0x000fe20000000000 */
[----:B------:R-:W-:-:S04]  /*02c0*/  LOP3.LUT R8, R41, 0x3c0, RZ, 0xc0, !PT ;  /* 0x000003c029087812 */ /* 0x000fc800078ec0ff */
[----:B------:R-:W-:Y:S02]  /*02d0*/  LOP3.LUT R8, R8, 0x3f, R41, 0xf8, !PT ;  /* 0x0000003f08087812 */ /* 0x000fe400078ef829 */
[----:B------:R-:W-:Y:S01]  /*02e0*/  SHF.L.U32 R7, R41, 0x2, RZ ;  /* 0x0000000229077819 */ /* 0x000fe200000006ff */
[----:B0-----:R-:W-:-:S06]  /*02f0*/  ULEA UR5, UR6, UR5, 0x18 ;  /* 0x0000000506057291 */ /* 0x001fcc000f8ec0ff */
[----:B------:R-:W-:Y:S02]  /*0300*/  LEA R9, R8, UR5, 0x2 ;  /* 0x0000000508097c11 */ /* 0x000fe4000f8e10ff */
[----:B------:R-:W-:Y:S02]  /*0310*/  LEA R45, R43, UR5, 0x2 ;  /* 0x000000052b2d7c11 */ /* 0x000fe4000f8e10ff */
[----:B------:R-:W-:Y:S01]  /*0320*/  LOP3.LUT R44, R7, 0xf00, RZ, 0xc0, !PT ;  /* 0x00000f00072c7812 */ /* 0x000fe200078ec0ff */
[----:B---3--:R-:W-:Y:S04]  /*0330*/  STS [R7+UR5], R4 ;  /* 0x0000000407007988 */ /* 0x008fe80008000805 */
[----:B--2---:R-:W-:Y:S01]  /*0340*/  STS [R9+0x800], R6 ;  /* 0x0008000609007388 */ /* 0x004fe20000000800 */
[----:B------:R-:W-:Y:S06]  /*0350*/  BAR.SYNC.DEFER_BLOCKING 0x0 ;  /* 0x0000000000007b1d */ /* 0x000fec0000010000 */
[----:B------:R-:W-:Y:S04]  /*0360*/  LDS R22, [R45+0x800] ;  /* 0x000800002d167984 */ /* 0x000fe80000000800 */
[----:B------:R-:W0:Y:S04]  /*0370*/  LDS.128 R4, [R44+UR5+0x80] ;  /* 0x000080052c047984 */ /* 0x000e280008000c00 */
[----:B------:R-:W1:Y:S04]  /*0380*/  LDS.128 R28, [R44+UR5+0x20] ;  /* 0x000020052c1c7984 */ /* 0x000e680008000c00 */
[----:B------:R-:W2:Y:S04]  /*0390*/  LDS.128 R32, [R44+UR5+0x40] ;  /* 0x000040052c207984 */ /* 0x000ea80008000c00 */
[----:B------:R-:W3:Y:S04]  /*03a0*/  LDS.128 R8, [R44+UR5+0xa0] ;  /* 0x0000a0052c087984 */ /* 0x000ee80008000c00 */
[----:B------:R-:W4:Y:S04]  /*03b0*/  LDS.128 R36, [R44+UR5] ;  /* 0x000000052c247984 */ /* 0x000f280008000c00 */
[----:B------:R-:W5:Y:S01]  /*03c0*/  LDS R20, [R45+0x900] ;  /* 0x000900002d147984 */ /* 0x000f620000000800 */
[----:B0-----:R-:W-:-:S03]  /*03d0*/  FFMA R4, R22, R4, R15 ;  /* 0x0000000416047223 */ /* 0x001fc6000000000f */
[----:B------:R-:W0:Y:S01]  /*03e0*/  LDS.128 R12, [R44+UR5+0xc0] ;  /* 0x0000c0052c0c7984 */ /* 0x000e220008000c00 */
[C---:B-1----:R-:W-:Y:S01]  /*03f0*/  FFMA R28, R22.reuse, R28, R27 ;  /* 0x0000001c161c7223 */ /* 0x042fe2000000001b */
[C---:B--2---:R-:W-:Y:S02]  /*0400*/  FFMA R32, R22.reuse, R32, R25 ;  /* 0x0000002016207223 */ /* 0x044fe40000000019 */
[----:B------:R-:W1:Y:S01]  /*0410*/  LDS.128 R24, [R44+UR5+0x60] ;  /* 0x000060052c187984 */ /* 0x000e620008000c00 */
[C---:B---3--:R-:W-:Y:S01]  /*0420*/  FFMA R8, R22.reuse, R8, R19 ;  /* 0x0000000816087223 */ /* 0x048fe20000000013 */
[----:B----4-:R-:W-:Y:S02]  /*0430*/  FFMA R36, R22, R36, R23 ;  /* 0x0000002416247223 */ /* 0x010fe40000000017 */
[----:B------:R-:W2:Y:S01]  /*0440*/  LDS R23, [R45+0xa00] ;  /* 0x000a00002d177984 */ /* 0x000ea20000000800 */
[----:B-----5:R-:W-:-:S03]  /*0450*/  FFMA R5, R5, R20, R4 ;  /* 0x0000001405057223 */ /* 0x020fc60000000004 */
[----:B------:R-:W3:Y:S01]  /*0460*/  LDS R4, [R45+0xb00] ;  /* 0x000b00002d047984 */ /* 0x000ee20000000800 */
[----:B0-----:R-:W-:-:S03]  /*0470*/  FFMA R12, R22, R12, R17 ;  /* 0x0000000c160c7223 */ /* 0x001fc60000000011 */
[----:B------:R-:W0:Y:S01]  /*0480*/  LDS.128 R16, [R44+UR5+0xe0] ;  /* 0x0000e0052c107984 */ /* 0x000e220008000c00 */
[-C--:B------:R-:W-:Y:S01]  /*0490*/  FFMA R29, R29, R20.reuse, R28 ;  /* 0x000000141d1d7223 */ /* 0x080fe2000000001c */
[----:B------:R-:W-:Y:S01]  /*04a0*/  FFMA R37, R37, R20, R36 ;  /* 0x0000001425257223 */ /* 0x000fe20000000024 */
[----:B-1----:R-:W-:Y:S01]  /*04b0*/  FFMA R24, R22, R24, R21 ;  /* 0x0000001816187223 */ /* 0x002fe20000000015 */
[-C--:B------:R-:W-:Y:S01]  /*04c0*/  FFMA R33, R33, R20.reuse, R32 ;  /* 0x0000001421217223 */ /* 0x080fe20000000020 */
[-C--:B------:R-:W-:Y:S01]  /*04d0*/  FFMA R9, R9, R20.reuse, R8 ;  /* 0x0000001409097223 */ /* 0x080fe20000000008 */
[-C--:B------:R-:W-:Y:S01]  /*04e0*/  FFMA R13, R13, R20.reuse, R12 ;  /* 0x000000140d0d7223 */ /* 0x080fe2000000000c */
[----:B------:R-:W-:Y:S01]  /*04f0*/  FFMA R25, R25, R20, R24 ;  /* 0x0000001419197223 */ /* 0x000fe20000000018 */
[----:B------:R-:W-:Y:S01]  /*0500*/  LDS R28, [R45+0xd00] ;  /* 0x000d00002d1c7984 */ /* 0x000fe20000000800 */
[-C--:B--2---:R-:W-:Y:S01]  /*0510*/  FFMA R38, R38, R23.reuse, R37 ;  /* 0x0000001726267223 */ /* 0x084fe20000000025 */
[-C--:B------:R-:W-:Y:S01]  /*0520*/  FFMA R30, R30, R23.reuse, R29 ;  /* 0x000000171e1e7223 */ /* 0x080fe2000000001d */
[-C--:B------:R-:W-:Y:S01]  /*0530*/  FFMA R34, R34, R23.reuse, R33 ;  /* 0x0000001722227223 */ /* 0x080fe20000000021 */
[-C--:B------:R-:W-:Y:S01]  /*0540*/  FFMA R26, R26, R23.reuse, R25 ;  /* 0x000000171a1a7223 */ /* 0x080fe20000000019 */
[-C--:B------:R-:W-:Y:S01]  /*0550*/  FFMA R6, R6, R23.reuse, R5 ;  /* 0x0000001706067223 */ /* 0x080fe20000000005 */
[-C--:B------:R-:W-:Y:S01]  /*0560*/  FFMA R10, R10, R23.reuse, R9 ;  /* 0x000000170a0a7223 */ /* 0x080fe20000000009 */
[----:B------:R-:W-:Y:S01]  /*0570*/  FFMA R14, R14, R23, R13 ;  /* 0x000000170e0e7223 */ /* 0x000fe2000000000d */
[----:B------:R-:W-:Y:S01]  /*0580*/  LDS R29, [R45+0xc00] ;  /* 0x000c00002d1d7984 */ /* 0x000fe20000000800 */
[----:B---3--:R-:W-:-:S03]  /*0590*/  FFMA R12, R27, R4, R26 ;  /* 0x000000041b0c7223 */ /* 0x008fc6000000001a */
[----:B------:R-:W1:Y:S01]  /*05a0*/  LDS.128 R24, [R44+UR5+0x30] ;  /* 0x000030052c187984 */ /* 0x000e620008000c00 */
[----:B0-----:R-:W-:-:S04]  /*05b0*/  FFMA R16, R22, R16, R49 ;  /* 0x0000001016107223 */ /* 0x001fc80000000031 */
[----:B------:R-:W-:-:S04]  /*05c0*/  FFMA R17, R17, R20, R16 ;  /* 0x0000001411117223 */ /* 0x000fc80000000010 */
[----:B------:R-:W-:Y:S02]  /*05d0*/  FFMA R18, R18, R23, R17 ;  /* 0x0000001712127223 */ /* 0x000fe40000000011 */
[----:B------:R-:W0:Y:S01]  /*05e0*/  LDS.128 R20, [R44+UR5+0x10] ;  /* 0x000010052c147984 */ /* 0x000e220008000c00 */
[----:B------:R-:W-:-:S03]  /*05f0*/  FFMA R8, R31, R4, R30 ;  /* 0x000000041f087223 */ /* 0x000fc6000000001e */
[----:B------:R-:W2:Y:S01]  /*0600*/  LDS R31, [R45+0xe00] ;  /* 0x000e00002d1f7984 */ /* 0x000ea20000000800 */
[-C--:B------:R-:W-:Y:S01]  /*0610*/  FFMA R38, R39, R4.reuse, R38 ;  /* 0x0000000427267223 */ /* 0x080fe20000000026 */
[-C--:B------:R-:W-:Y:S01]  /*0620*/  FFMA R35, R35, R4.reuse, R34 ;  /* 0x0000000423237223 */ /* 0x080fe20000000022 */
[-C--:B------:R-:W-:Y:S01]  /*0630*/  FFMA R32, R7, R4.reuse, R6 ;  /* 0x0000000407207223 */ /* 0x080fe20000000006 */
[-C--:B------:R-:W-:Y:S01]  /*0640*/  FFMA R30, R11, R4.reuse, R10 ;  /* 0x000000040b1e7223 */ /* 0x080fe2000000000a */
[----:B------:R-:W-:Y:S02]  /*0650*/  FFMA R33, R19, R4, R18 ;  /* 0x0000000413217223 */ /* 0x000fe40000000012 */
[----:B------:R-:W-:Y:S01]  /*0660*/  LDS.128 R16, [R44+UR5+0xb0] ;  /* 0x0000b0052c107984 */ /* 0x000fe20008000c00 */
[----:B-1----:R-:W-:-:S03]  /*0670*/  FFMA R24, R29, R24, R8 ;  /* 0x000000181d187223 */ /* 0x002fc60000000008 */
[----:B------:R-:W1:Y:S01]  /*0680*/  LDS.128 R8, [R44+UR5+0x70] ;  /* 0x000070052c087984 */ /* 0x000e620008000c00 */
[----:B0-----:R-:W-:-:S04]  /*0690*/  FFMA R20, R29, R20, R38 ;  /* 0x000000141d147223 */ /* 0x001fc80000000026 */
[----:B------:R-:W-:Y:S01]  /*06a0*/  FFMA R21, R21, R28, R20 ;  /* 0x0000001c15157223 */ /* 0x000fe20000000014 */
[----:B------:R-:W-:Y:S02]  /*06b0*/  FFMA R20, R15, R4, R14 ;  /* 0x000000040f147223 */ /* 0x000fe4000000000e */
[----:B------:R-:W0:Y:S01]  /*06c0*/  LDS.128 R4, [R44+UR5+0x50] ;  /* 0x000050052c047984 */ /* 0x000e220008000c00 */
[----:B--2---:R-:W-:-:S03]  /*06d0*/  FFMA R14, R22, R31, R21 ;  /* 0x0000001f160e7223 */ /* 0x004fc60000000015 */
[----:B------:R-:W2:Y:S01]  /*06e0*/  LDS R22, [R45+0xf00] ;  /* 0x000f00002d167984 */ /* 0x000ea20000000800 */
[----:B-1----:R-:W-:-:S04]  /*06f0*/  FFMA R8, R29, R8, R12 ;  /* 0x000000081d087223 */ /* 0x002fc8000000000c */
[-C--:B------:R-:W-:Y:S01]  /*0700*/  FFMA R9, R9, R28.reuse, R8 ;  /* 0x0000001c09097223 */ /* 0x080fe20000000008 */
[----:B------:R-:W-:-:S03]  /*0710*/  FFMA R25, R25, R28, R24 ;  /* 0x0000001c19197223 */ /* 0x000fc60000000018 */
[-C--:B------:R-:W-:Y:S01]  /*0720*/  FFMA R10, R10, R31.reuse, R9 ;  /* 0x0000001f0a0a7223 */ /* 0x080fe20000000009 */
[----:B------:R-:W-:Y:S01]  /*0730*/  FFMA R26, R26, R31, R25 ;  /* 0x0000001f1a1a7223 */ /* 0x000fe20000000019 */
[----:B0-----:R-:W-:-:S04]  /*0740*/  FFMA R4, R29, R4, R35 ;  /* 0x000000041d047223 */ /* 0x001fc80000000023 */
[----:B------:R-:W-:-:S04]  /*0750*/  FFMA R5, R5, R28, R4 ;  /* 0x0000001c05057223 */ /* 0x000fc80000000004 */
[----:B------:R-:W-:Y:S01]  /*0760*/  FFMA R6, R6, R31, R5 ;  /* 0x0000001f06067223 */ /* 0x000fe20000000005 */
[-C--:B--2---:R-:W-:Y:S01]  /*0770*/  FFMA R23, R23, R22.reuse, R14 ;  /* 0x0000001617177223 */ /* 0x084fe2000000000e */
[-C--:B------:R-:W-:Y:S01]  /*0780*/  FFMA R21, R11, R22.reuse, R10 ;  /* 0x000000160b157223 */ /* 0x080fe2000000000a */
[----:B------:R-:W0:Y:S01]  /*0790*/  LDS.128 R12, [R44+UR5+0x90] ;  /* 0x000090052c0c7984 */ /* 0x000e220008000c00 */
[----:B------:R-:W-:-:S03]  /*07a0*/  FFMA R25, R7, R22, R6 ;  /* 0x0000001607197223 */ /* 0x000fc60000000006 */
[----:B------:R-:W1:Y:S04]  /*07b0*/  LDS.128 R4, [R44+UR5+0xd0] ;  /* 0x0000d0052c047984 */ /* 0x000e680008000c00 */
[----:B------:R-:W2:Y:S01]  /*07c0*/  LDS.128 R8, [R44+UR5+0xf0] ;  /* 0x0000f0052c087984 */ /* 0x000ea20008000c00 */
[----:B------:R-:W-:Y:S01]  /*07d0*/  UIADD3 UR4, UPT, UPT, UR4, 0x8, URZ ;  /* 0x0000000804047890 */ /* 0x000fe2000fffe0ff */
[----:B------:R-:W-:-:S05]  /*07e0*/  FFMA R16, R29, R16, R30 ;  /* 0x000000101d107223 */ /* 0x000fca000000001e */
[----:B------:R-:W-:Y:S01]  /*07f0*/  ISETP.LE.AND P0, PT, R0, UR4, PT ;  /* 0x0000000400007c0c */ /* 0x000fe2000bf03270 */
[----:B------:R-:W-:Y:S01]  /*0800*/  FFMA R17, R17, R28, R16 ;  /* 0x0000001c11117223 */ /* 0x000fe20000000010 */
[----:B------:R-:W-:Y:S01]  /*0810*/  SHF.L.U32 R35, R2, 0x3, RZ ;  /* 0x0000000302237819 */ /* 0x000fe200000006ff */
[----:B------:R-:W-:Y:S01]  /*0820*/  BAR.SYNC.DEFER_BLOCKING 0x0 ;  /* 0x0000000000007b1d */ /* 0x000fe20000010000 */
[----:B------:R-:W-:Y:S01]  /*0830*/  IADD3 R40, P1, PT, R40, 0x20, RZ ;  /* 0x0000002028287810 */ /* 0x000fe20007f3e0ff */
[----:B------:R-:W-:Y:S01]  /*0840*/  FFMA R18, R18, R31, R17 ;  /* 0x0000001f12127223 */ /* 0x000fe20000000011 */
[----:B------:R-:W-:Y:S01]  /*0850*/  FFMA R27, R27, R22, R26 ;  /* 0x000000161b1b7223 */ /* 0x000fe2000000001a */
[----:B------:R-:W-:Y:S01]  /*0860*/  IMAD.WIDE R46, R35, 0x4, R46 ;  /* 0x00000004232e7825 */ /* 0x000fe200078e022e */
[----:B------:R-:W-:-:S03]  /*0870*/  IADD3.X R3, PT, PT, RZ, R3, RZ, P1, !PT ;  /* 0x00000003ff037210 */ /* 0x000fc60000ffe4ff */
[----:B------:R-:W-:Y:S01]  /*0880*/  FFMA R19, R19, R22, R18 ;  /* 0x0000001613137223 */ /* 0x000fe20000000012 */
[C---:B0-----:R-:W-:Y:S01]  /*0890*/  FFMA R12, R29.reuse, R12, R32 ;  /* 0x0000000c1d0c7223 */ /* 0x041fe20000000020 */
[C---:B-1----:R-:W-:Y:S01]  /*08a0*/  FFMA R4, R29.reuse, R4, R20 ;  /* 0x000000041d047223 */ /* 0x042fe20000000014 */
[----:B--2---:R-:W-:Y:S02]  /*08b0*/  FFMA R8, R29, R8, R33 ;  /* 0x000000081d087223 */ /* 0x004fe40000000021 */
[-C--:B------:R-:W-:Y:S01]  /*08c0*/  FFMA R13, R13, R28.reuse, R12 ;  /* 0x0000001c0d0d7223 */ /* 0x080fe2000000000c */
[-C--:B------:R-:W-:Y:S01]  /*08d0*/  FFMA R5, R5, R28.reuse, R4 ;  /* 0x0000001c05057223 */ /* 0x080fe20000000004 */
[----:B------:R-:W-:Y:S02]  /*08e0*/  FFMA R9, R9, R28, R8 ;  /* 0x0000001c09097223 */ /* 0x000fe40000000008 */
[-C--:B------:R-:W-:Y:S01]  /*08f0*/  FFMA R14, R14, R31.reuse, R13 ;  /* 0x0000001f0e0e7223 */ /* 0x080fe2000000000d */
[-C--:B------:R-:W-:Y:S01]  /*0900*/  FFMA R6, R6, R31.reuse, R5 ;  /* 0x0000001f06067223 */ /* 0x080fe20000000005 */
[----:B------:R-:W-:-:S02]  /*0910*/  FFMA R10, R10, R31, R9 ;  /* 0x0000001f0a0a7223 */ /* 0x000fc40000000009 */
[-C--:B------:R-:W-:Y:S01]  /*0920*/  FFMA R15, R15, R22.reuse, R14 ;  /* 0x000000160f0f7223 */ /* 0x080fe2000000000e */
[-C--:B------:R-:W-:Y:S01]  /*0930*/  FFMA R17, R7, R22.reuse, R6 ;  /* 0x0000001607117223 */ /* 0x080fe20000000006 */
[----:B------:R-:W-:Y:S01]  /*0940*/  FFMA R49, R11, R22, R10 ;  /* 0x000000160b317223 */ /* 0x000fe2000000000a */
[----:B------:R-:W-:Y:S06]  /*0950*/  @!P0 BRA `(.L_x_1) ;  /* 0xfffffff800408947 */ /* 0x000fec000383ffff */
.L_x_0:
[----:B------:R-:W0:Y:S01]  /*0960*/  S2R R0, SR_TID.X ;  /* 0x0000000000007919 */ /* 0x000e220000002100 */
[----:B------:R-:W1:Y:S01]  /*0970*/  LDCU UR4, c[0x0][0x398] ;  /* 0x00007300ff0477ac */ /* 0x000e620008000800 */
[----:B0-----:R-:W-:-:S04]  /*0980*/  SHF.R.U32.HI R0, RZ, 0x3, R0 ;  /* 0x00000003ff007819 */ /* 0x001fc80000011600 */
[----:B------:R-:W-:-:S04]  /*0990*/  LOP3.LUT R0, R0, 0x78, RZ, 0xc0, !PT ;  /* 0x0000007800007812 */ /* 0x000fc800078ec0ff */
[C---:B-1----:R-:W-:Y:S01]  /*09a0*/  ISETP.GE.AND P4, PT, R0.reuse, UR4, PT ;  /* 0x0000000400007c0c */ /* 0x042fe2000bf86270 */
[C---:B------:R-:W-:Y:S01]  /*09b0*/  VIADD R10, R0.reuse, 0x2 ;  /* 0x00000002000a7836 */ /* 0x040fe20000000000 */
[----:B------:R-:W-:Y:S02]  /*09c0*/  IADD3 R6, PT, PT, R0, 0x1, RZ ;  /* 0x0000000100067810 */ /* 0x000fe40007ffe0ff */
[CC--:B------:R-:W-:Y:S02]  /*09d0*/  ISETP.LT.AND P4, PT, R43.reuse, R2.reuse, !P4 ;  /* 0x000000022b00720c */ /* 0x0c0fe40006781270 */
[----:B------:R-:W-:Y:S02]  /*09e0*/  ISETP.GE.AND P1, PT, R6, UR4, PT ;  /* 0x0000000406007c0c */ /* 0x000fe4000bf26270 */
[----:B------:R-:W-:Y:S02]  /*09f0*/  ISETP.GE.AND P3, PT, R10, UR4, PT ;  /* 0x000000040a007c0c */ /* 0x000fe4000bf66270 */
[----:B------:R-:W-:-:S02]  /*0a00*/  ISETP.GE.OR P1, PT, R43, R2, P1 ;  /* 0x000000022b00720c */ /* 0x000fc40000f26670 */
[CC--:B------:R-:W-:Y:S02]  /*0a10*/  ISETP.GE.OR P3, PT, R43.reuse, R2.reuse, P3 ;  /* 0x000000022b00720c */ /* 0x0c0fe40001f66670 */
[C---:B------:R-:W-:Y:S02]  /*0a20*/  IADD3 R18, PT, PT, R0.reuse, 0x3, RZ ;  /* 0x0000000300127810 */ /* 0x040fe40007ffe0ff */
[C---:B------:R-:W-:Y:S01]  /*0a30*/  IADD3 R16, PT, PT, R0.reuse, 0x4, RZ ;  /* 0x0000000400107810 */ /* 0x040fe20007ffe0ff */
[----:B------:R-:W0:Y:S01]  /*0a40*/  @P4 LDC.64 R12, c[0x0][0x390] ;  /* 0x0000e400ff0c4b82 */ /* 0x000e220000000a00 */
[-CC-:B------:R-:W-:Y:S01]  /*0a50*/  @P4 IMAD R3, R0, R2.reuse, R43.reuse ;  /* 0x0000000200034224 */ /* 0x180fe200078e022b */
[----:B------:R-:W-:Y:S02]  /*0a60*/  ISETP.GE.AND P0, PT, R18, UR4, PT ;  /* 0x0000000412007c0c */ /* 0x000fe4000bf06270 */
[----:B------:R-:W-:Y:S02]  /*0a70*/  ISETP.GE.AND P2, PT, R16, UR4, PT ;  /* 0x0000000410007c0c */ /* 0x000fe4000bf46270 */
[----:B------:R-:W-:Y:S01]  /*0a80*/  @P4 IADD3 R11, P5, PT, R42, R3, RZ ;  /* 0x000000032a0b4210 */ /* 0x000fe20007fbe0ff */
[-CC-:B------:R-:W-:Y:S01]  /*0a90*/  @!P1 IMAD R7, R6, R2.reuse, R43.reuse ;  /* 0x0000000206079224 */ /* 0x180fe200078e022b */
[----:B------:R-:W1:Y:S01]  /*0aa0*/  @!P1 LDC.64 R8, c[0x0][0x390] ;  /* 0x0000e400ff089b82 */ /* 0x000e620000000a00 */
[-C--:B------:R-:W-:Y:S01]  /*0ab0*/  ISETP.GE.OR P0, PT, R43, R2.reuse, P0 ;  /* 0x000000022b00720c */ /* 0x080fe20000706670 */
[----:B------:R-:W-:Y:S01]  /*0ac0*/  @!P3 IMAD R29, R10, R2, R43 ;  /* 0x000000020a1db224 */ /* 0x000fe200078e022b */
[----:B------:R-:W-:-:S02]  /*0ad0*/  @P4 IADD3.X R14, PT, PT, RZ, RZ, RZ, P5, !PT ;  /* 0x000000ffff0e4210 */ /* 0x000fc40002ffe4ff */
[----:B------:R-:W-:Y:S02]  /*0ae0*/  IADD3 R3, PT, PT, R0, 0x5, RZ ;  /* 0x0000000500037810 */ /* 0x000fe40007ffe0ff */
[----:B------:R-:W-:Y:S01]  /*0af0*/  ISETP.GE.OR P2, PT, R43, R2, P2 ;  /* 0x000000022b00720c */ /* 0x000fe20001746670 */
[----:B------:R-:W2:Y:S01]  /*0b00*/  @!P3 LDC.64 R4, c[0x0][0x390] ;  /* 0x0000e400ff04bb82 */ /* 0x000ea20000000a00 */
[----:B0-----:R-:W-:-:S04]  /*0b10*/  @P4 LEA R12, P5, R11, R12, 0x2 ;  /* 0x0000000c0b0c4211 */ /* 0x001fc800078a10ff */
[----:B------:R-:W-:Y:S02]  /*0b20*/  @P4 LEA.HI.X R13, R11, R13, R14, 0x2, P5 ;  /* 0x0000000d0b0d4211 */ /* 0x000fe400028f140e */
[----:B------:R-:W-:Y:S02]  /*0b30*/  ISETP.GE.AND P5, PT, R3, UR4, PT ;  /* 0x0000000403007c0c */ /* 0x000fe4000bfa6270 */
[----:B------:R-:W-:Y:S01]  /*0b40*/  @!P1 IADD3 R11, P6, PT, R42, R7, RZ ;  /* 0x000000072a0b9210 */ /* 0x000fe20007fde0ff */
[----:B------:R0:W-:Y:S01]  /*0b50*/  @P4 STG.E desc[UR8][R12.64], R23 ;  /* 0x000000170c004986 */ /* 0x0001e2000c101908 */
[----:B------:R-:W-:Y:S01]  /*0b60*/  ISETP.GE.OR P5, PT, R43, R2, P5 ;  /* 0x000000022b00720c */ /* 0x000fe20002fa6670 */
[----:B------:R-:W3:Y:S01]  /*0b70*/  @!P0 LDC.64 R6, c[0x0][0x390] ;  /* 0x0000e400ff068b82 */ /* 0x000ee20000000a00 */
[----:B------:R-:W-:Y:S02]  /*0b80*/  @!P1 IADD3.X R20, PT, PT, RZ, RZ, RZ, P6, !PT ;  /* 0x000000ffff149210 */ /* 0x000fe400037fe4ff */
[----:B-1----:R-:W-:-:S02]  /*0b90*/  @!P1 LEA R8, P6, R11, R8, 0x2 ;  /* 0x000000080b089211 */ /* 0x002fc400078c10ff */
[----:B------:R-:W-:Y:S02]  /*0ba0*/  IADD3 R14, PT, PT, R0, 0x6, RZ ;  /* 0x00000006000e7810 */ /* 0x000fe40007ffe0ff */
[----:B------:R-:W-:Y:S02]  /*0bb0*/  @!P1 LEA.HI.X R9, R11, R9, R20, 0x2, P6 ;  /* 0x000000090b099211 */ /* 0x000fe400030f1414 */
[----:B------:R-:W-:Y:S01]  /*0bc0*/  ISETP.GE.AND P4, PT, R14, UR4, PT ;  /* 0x000000040e007c0c */ /* 0x000fe2000bf86270 */
[----:B------:R-:W1:Y:S01]  /*0bd0*/  @!P2 LDC.64 R10, c[0x0][0x390] ;  /* 0x0000e400ff0aab82 */ /* 0x000e620000000a00 */
[----:B------:R-:W-:Y:S01]  /*0be0*/  @!P3 IADD3 R20, P6, PT, R42, R29, RZ ;  /* 0x0000001d2a14b210 */ /* 0x000fe20007fde0ff */
[-CC-:B------:R-:W-:Y:S01]  /*0bf0*/  @!P0 IMAD R29, R18, R2.reuse, R43.reuse ;  /* 0x00000002121d8224 */ /* 0x180fe200078e022b */
[-C--:B------:R-:W-:Y:S01]  /*0c00*/  ISETP.GE.OR P4, PT, R43, R2.reuse, P4 ;  /* 0x000000022b00720c */ /* 0x080fe20002786670 */
[----:B------:R4:W-:Y:S01]  /*0c10*/  @!P1 STG.E desc[UR8][R8.64], R27 ;  /* 0x0000001b08009986 */ /* 0x0009e2000c101908 */
[----:B------:R-:W-:Y:S01]  /*0c20*/  @!P5 IMAD R3, R3, R2, R43 ;  /* 0x000000020303d224 */ /* 0x000fe200078e022b */
[----:B------:R-:W-:Y:S01]  /*0c30*/  IADD3 R0, PT, PT, R0, 0x7, RZ ;  /* 0x0000000700007810 */ /* 0x000fe20007ffe0ff */
[----:B------:R-:W-:Y:S01]  /*0c40*/  @!P3 IMAD.X R22, RZ, RZ, RZ, P6 ;  /* 0x000000ffff16b224 */ /* 0x000fe200030e06ff */
[----:B0-----:R-:W0:Y:S01]  /*0c50*/  @!P5 LDC.64 R12, c[0x0][0x390] ;  /* 0x0000e400ff0cdb82 */ /* 0x001e220000000a00 */
[----:B--2---:R-:W-:-:S02]  /*0c60*/  @!P3 LEA R4, P6, R20, R4, 0x2 ;  /* 0x000000041404b211 */ /* 0x004fc400078c10ff */
[----:B------:R-:W-:Y:S01]  /*0c70*/  @!P0 IADD3 R18, P1, PT, R42, R29, RZ ;  /* 0x0000001d2a128210 */ /* 0x000fe20007f3e0ff */
[----:B------:R-:W-:Y:S01]  /*0c80*/  @!P2 IMAD R29, R16, R2, R43 ;  /* 0x00000002101da224 */ /* 0x000fe200078e022b */
[----:B------:R-:W-:Y:S02]  /*0c90*/  @!P3 LEA.HI.X R5, R20, R5, R22, 0x2, P6 ;  /* 0x000000051405b211 */ /* 0x000fe400030f1416 */
[----:B------:R-:W-:Y:S01]  /*0ca0*/  @!P0 IADD3.X R16, PT, PT, RZ, RZ, RZ, P1, !PT ;  /* 0x000000ffff108210 */ /* 0x000fe20000ffe4ff */
[----:B------:R-:W2:Y:S01]  /*0cb0*/  @!P4 LDC.64 R22, c[0x0][0x390] ;  /* 0x0000e400ff16cb82 */ /* 0x000ea20000000a00 */
[----:B---3--:R-:W-:Y:S01]  /*0cc0*/  @!P0 LEA R6, P1, R18, R6, 0x2 ;  /* 0x0000000612068211 */ /* 0x008fe200078210ff */
[----:B------:R3:W-:Y:S01]  /*0cd0*/  @!P3 STG.E desc[UR8][R4.64], R25 ;  /* 0x000000190400b986 */ /* 0x0007e2000c101908 */
[----:B------:R-:W-:Y:S02]  /*0ce0*/  @!P2 IADD3 R29, P3, PT, R42, R29, RZ ;  /* 0x0000001d2a1da210 */ /* 0x000fe40007f7e0ff */
[----:B------:R-:W-:-:S02]  /*0cf0*/  @!P0 LEA.HI.X R7, R18, R7, R16, 0x2, P1 ;  /* 0x0000000712078211 */ /* 0x000fc400008f1410 */
[----:B------:R-:W-:Y:S02]  /*0d00*/  @!P2 IADD3.X R16, PT, PT, RZ, RZ, RZ, P3, !PT ;  /* 0x000000ffff10a210 */ /* 0x000fe40001ffe4ff */
[C---:B-1----:R-:W-:Y:S01]  /*0d10*/  @!P2 LEA R10, P1, R29.reuse, R10, 0x2 ;  /* 0x0000000a1d0aa211 */ /* 0x042fe200078210ff */
[----:B------:R1:W-:Y:S01]  /*0d20*/  @!P0 STG.E desc[UR8][R6.64], R21 ;  /* 0x0000001506008986 */ /* 0x0003e2000c101908 */
[----:B----4-:R-:W-:Y:S01]  /*0d30*/  @!P5 IADD3 R8, P3, PT, R42, R3, RZ ;  /* 0x000000032a08d210 */ /* 0x010fe20007f7e0ff */
[----:B------:R-:W-:Y:S01]  /*0d40*/  @!P4 IMAD R3, R14, R2, R43 ;  /* 0x000000020e03c224 */ /* 0x000fe200078e022b */
[----:B------:R-:W-:Y:S02]  /*0d50*/  @!P2 LEA.HI.X R11, R29, R11, R16, 0x2, P1 ;  /* 0x0000000b1d0ba211 */ /* 0x000fe400008f1410 */
[----:B---3--:R-:W-:Y:S02]  /*0d60*/  @!P5 IADD3.X R4, PT, PT, RZ, RZ, RZ, P3, !PT ;  /* 0x000000ffff04d210 */ /* 0x008fe40001ffe4ff */
[----:B0-----:R-:W-:Y:S01]  /*0d70*/  @!P5 LEA R12, P1, R8, R12, 0x2 ;  /* 0x0000000c080cd211 */ /* 0x001fe200078210ff */
[----:B------:R1:W-:Y:S01]  /*0d80*/  @!P2 STG.E desc[UR8][R10.64], R15 ;  /* 0x0000000f0a00a986 */ /* 0x0003e2000c101908 */
[----:B------:R-:W-:-:S02]  /*0d90*/  @!P4 IADD3 R3, P3, PT, R42, R3, RZ ;  /* 0x000000032a03c210 */ /* 0x000fc40007f7e0ff */
[----:B------:R-:W-:Y:S02]  /*0da0*/  @!P5 LEA.HI.X R13, R8, R13, R4, 0x2, P1 ;  /* 0x0000000d080dd211 */ /* 0x000fe400008f1404 */
[----:B------:R-:W-:Y:S02]  /*0db0*/  ISETP.GE.AND P1, PT, R0, UR4, PT ;  /* 0x0000000400007c0c */ /* 0x000fe4000bf26270 */
[----:B------:R-:W-:Y:S01]  /*0dc0*/  @!P4 IADD3.X R4, PT, PT, RZ, RZ, RZ, P3, !PT ;  /* 0x000000ffff04c210 */ /* 0x000fe20001ffe4ff */
[----:B------:R1:W-:Y:S01]  /*0dd0*/  @!P5 STG.E desc[UR8][R12.64], R19 ;  /* 0x000000130c00d986 */ /* 0x0003e2000c101908 */
[----:B------:R-:W-:Y:S02]  /*0de0*/  ISETP.GE.OR P1, PT, R43, R2, P1 ;  /* 0x000000022b00720c */ /* 0x000fe40000f26670 */
[----:B--2---:R-:W-:-:S04]  /*0df0*/  @!P4 LEA R22, P3, R3, R22, 0x2 ;  /* 0x000000160316c211 */ /* 0x004fc800078610ff */
[----:B------:R-:W-:-:S05]  /*0e00*/  @!P4 LEA.HI.X R23, R3, R23, R4, 0x2, P3 ;  /* 0x000000170317c211 */ /* 0x000fca00018f1404 */
[----:B------:R1:W-:Y:S02]  /*0e10*/  @!P4 STG.E desc[UR8][R22.64], R17 ;  /* 0x000000111600c986 */ /* 0x0003e4000c101908 */
[----:B------:R-:W-:Y:S05]  /*0e20*/  @P1 EXIT ;  /* 0x000000000000194d */ /* 0x000fea0003800000 */
[----:B------:R-:W0:Y:S01]  /*0e30*/  LDCU.64 UR4, c[0x0][0x390] ;  /* 0x00007200ff0477ac */ /* 0x000e220008000a00 */
[----:B------:R-:W-:-:S05]  /*0e40*/  IMAD R43, R0, R2, R43 ;  /* 0x00000002002b7224 */ /* 0x000fca00078e022b */
[----:B------:R-:W-:-:S04]  /*0e50*/  IADD3 R43, P0, PT, R42, R43, RZ ;  /* 0x0000002b2a2b7210 */ /* 0x000fc80007f1e0ff */
[----:B------:R-:W-:Y:S02]  /*0e60*/  IADD3.X R0, PT, PT, RZ, RZ, RZ, P0, !PT ;  /* 0x000000ffff007210 */ /* 0x000fe400007fe4ff */
[----:B0-----:R-:W-:-:S04]  /*0e70*/  LEA R2, P0, R43, UR4, 0x2 ;  /* 0x000000042b027c11 */ /* 0x001fc8000f8010ff */
[----:B------:R-:W-:-:S05]  /*0e80*/  LEA.HI.X R3, R43, UR5, R0, 0x2, P0 ;  /* 0x000000052b037c11 */ /* 0x000fca00080f1400 */
[----:B------:R-:W-:Y:S01]  /*0e90*/  STG.E desc[UR8][R2.64], R49 ;  /* 0x0000003102007986 */ /* 0x000fe2000c101908 */
[----:B------:R-:W-:Y:S05]  /*0ea0*/  EXIT ;  /* 0x000000000000794d */ /* 0x000fea0003800000 */
.L_x_2:
[----:B------:R-:W-:-:S00]  /*0eb0*/  BRA `(.L_x_2) ;  /* 0xfffffffc00fc7947 */ /* 0x000fc0000383ffff */
[----:B------:R-:W-:-:S00]  /*0ec0*/  NOP ;  /* 0x0000000000007918 */ /* 0x000fc00000000000 */
        /* <DEDUP_REMOVED lines=11> */
.L_x_3:


//--------------------- .nv.shared._Z12matMulKernelPfS_S_iii --------------------------
	.section	.nv.shared._Z12matMulKernelPfS_S_iii,"aw",@nobits
	.sectionflags	@""
	.align	16
	.zero		1024


//--------------------- .nv.shared.reserved.0     --------------------------
	.section	.nv.shared.reserved.0,"aw",@nobits
	.weak		__nv_reservedSMEM_offset_0_alias
	.size		__nv_reservedSMEM_offset_0_alias, 0, 64
	.other		__nv_reservedSMEM_offset_0_alias,@"STO_CUDA_RESERVED_SHARED STV_DEFAULT"
__nv_reservedSMEM_offset_0_alias:
	.zero		0
	.zero		64


//--------------------- .nv.constant0._Z12matMulKernelPfS_S_iii --------------------------
	.section	.nv.constant0._Z12matMulKernelPfS_S_iii,"a",@progbits
	.sectionflags	@""
	.align	4
.nv.constant0._Z12matMulKernelPfS_S_iii:
	.zero		932


//--------------------- SYMBOLS --------------------------

	.type		.nv.reservedSmem.offset0,@object
	.size		.nv.reservedSmem.offset0,0x4
	.type		.nv.reservedSmem.cap,@object
	.size		.nv.reservedSmem.cap,0x4
